//
// Generated by NVIDIA NVVM Compiler
//
// Compiler Build ID: CL-36424714
// Cuda compilation tools, release 13.0, V13.0.88
// Based on NVVM 20.0.0
//

.version 9.0
.target sm_100
.address_size 64

	// .globl	_Z19parallel_logic_gatePiS_S_S_i

.visible .entry _Z19parallel_logic_gatePiS_S_S_i(
	.param .u64 .ptr .align 1 _Z19parallel_logic_gatePiS_S_S_i_param_0,
	.param .u64 .ptr .align 1 _Z19parallel_logic_gatePiS_S_S_i_param_1,
	.param .u64 .ptr .align 1 _Z19parallel_logic_gatePiS_S_S_i_param_2,
	.param .u64 .ptr .align 1 _Z19parallel_logic_gatePiS_S_S_i_param_3,
	.param .u32 _Z19parallel_logic_gatePiS_S_S_i_param_4
)
{
	.reg .pred 	%p<18>;
	.reg .b32 	%r<37>;
	.reg .b64 	%rd<43>;

	ld.param.u64 	%rd5, [_Z19parallel_logic_gatePiS_S_S_i_param_0];
	ld.param.u64 	%rd6, [_Z19parallel_logic_gatePiS_S_S_i_param_1];
	ld.param.u64 	%rd4, [_Z19parallel_logic_gatePiS_S_S_i_param_2];
	ld.param.u64 	%rd7, [_Z19parallel_logic_gatePiS_S_S_i_param_3];
	ld.param.u32 	%r10, [_Z19parallel_logic_gatePiS_S_S_i_param_4];
	cvta.to.global.u64 	%rd1, %rd7;
	cvta.to.global.u64 	%rd2, %rd6;
	cvta.to.global.u64 	%rd3, %rd5;
	mov.u32 	%r11, %tid.x;
	mov.u32 	%r12, %ctaid.x;
	mov.u32 	%r13, %ntid.x;
	mad.lo.s32 	%r1, %r12, %r13, %r11;
	setp.ge.s32 	%p1, %r1, %r10;
	@%p1 bra 	$L__BB0_22;
	cvta.to.global.u64 	%rd8, %rd4;
	mul.wide.s32 	%rd9, %r1, 4;
	add.s64 	%rd10, %rd8, %rd9;
	ld.global.u32 	%r14, [%rd10];
	setp.gt.s32 	%p2, %r14, 2;
	@%p2 bra 	$L__BB0_8;
	setp.eq.s32 	%p6, %r14, 0;
	@%p6 bra 	$L__BB0_12;
	setp.eq.s32 	%p7, %r14, 1;
	@%p7 bra 	$L__BB0_15;
	setp.eq.s32 	%p8, %r14, 2;
	@%p8 bra 	$L__BB0_5;
	bra.uni 	$L__BB0_22;
$L__BB0_5:
	add.s64 	%rd26, %rd3, %rd9;
	ld.global.u32 	%r25, [%rd26];
	setp.eq.s32 	%p12, %r25, 0;
	mov.b32 	%r35, 1;
	@%p12 bra 	$L__BB0_7;
	add.s64 	%rd28, %rd2, %rd9;
	ld.global.u32 	%r26, [%rd28];
	setp.eq.s32 	%p13, %r26, 0;
	selp.u32 	%r35, 1, 0, %p13;
$L__BB0_7:
	add.s64 	%rd30, %rd1, %rd9;
	st.global.u32 	[%rd30], %r35;
	bra.uni 	$L__BB0_22;
$L__BB0_8:
	setp.eq.s32 	%p3, %r14, 3;
	@%p3 bra 	$L__BB0_18;
	setp.eq.s32 	%p4, %r14, 4;
	@%p4 bra 	$L__BB0_21;
	setp.eq.s32 	%p5, %r14, 5;
	@%p5 bra 	$L__BB0_11;
	bra.uni 	$L__BB0_22;
$L__BB0_11:
	add.s64 	%rd12, %rd3, %rd9;
	ld.global.u32 	%r15, [%rd12];
	add.s64 	%rd13, %rd2, %rd9;
	ld.global.u32 	%r16, [%rd13];
	setp.eq.s32 	%p9, %r15, %r16;
	selp.u32 	%r17, 1, 0, %p9;
	add.s64 	%rd14, %rd1, %rd9;
	st.global.u32 	[%rd14], %r17;
	bra.uni 	$L__BB0_22;
$L__BB0_12:
	add.s64 	%rd38, %rd3, %rd9;
	ld.global.u32 	%r31, [%rd38];
	setp.eq.s32 	%p16, %r31, 0;
	mov.b32 	%r33, 0;
	@%p16 bra 	$L__BB0_14;
	add.s64 	%rd40, %rd2, %rd9;
	ld.global.u32 	%r32, [%rd40];
	setp.ne.s32 	%p17, %r32, 0;
	selp.u32 	%r33, 1, 0, %p17;
$L__BB0_14:
	add.s64 	%rd42, %rd1, %rd9;
	st.global.u32 	[%rd42], %r33;
	bra.uni 	$L__BB0_22;
$L__BB0_15:
	add.s64 	%rd32, %rd3, %rd9;
	ld.global.u32 	%r28, [%rd32];
	setp.ne.s32 	%p14, %r28, 0;
	mov.b32 	%r34, 1;
	@%p14 bra 	$L__BB0_17;
	add.s64 	%rd34, %rd2, %rd9;
	ld.global.u32 	%r29, [%rd34];
	setp.ne.s32 	%p15, %r29, 0;
	selp.u32 	%r34, 1, 0, %p15;
$L__BB0_17:
	add.s64 	%rd36, %rd1, %rd9;
	st.global.u32 	[%rd36], %r34;
	bra.uni 	$L__BB0_22;
$L__BB0_18:
	add.s64 	%rd20, %rd3, %rd9;
	ld.global.u32 	%r22, [%rd20];
	setp.ne.s32 	%p10, %r22, 0;
	mov.b32 	%r36, 0;
	@%p10 bra 	$L__BB0_20;
	add.s64 	%rd22, %rd2, %rd9;
	ld.global.u32 	%r23, [%rd22];
	setp.eq.s32 	%p11, %r23, 0;
	selp.u32 	%r36, 1, 0, %p11;
$L__BB0_20:
	add.s64 	%rd24, %rd1, %rd9;
	st.global.u32 	[%rd24], %r36;
	bra.uni 	$L__BB0_22;
$L__BB0_21:
	add.s64 	%rd16, %rd3, %rd9;
	ld.global.u32 	%r18, [%rd16];
	add.s64 	%rd17, %rd2, %rd9;
	ld.global.u32 	%r19, [%rd17];
	xor.b32  	%r20, %r19, %r18;
	add.s64 	%rd18, %rd1, %rd9;
	st.global.u32 	[%rd18], %r20;
$L__BB0_22:
	ret;

}


// ===== COMPILED SASS (sm_100) =====

	.target	sm_100

	.elftype	@"ET_EXEC"


//--------------------- .note.nv.tkinfo           --------------------------
	.section	.note.nv.tkinfo,"",@"SHT_NOTE"
	.sectionflags	@"SHF_NOTE_NV_TKINFO"
	.tkinfo
        /*0018*/ 	.word	0x00000002
        /*0030*/ 	.string	""
        /*0030*/ 	.string	"ptxas"
        /*0030*/ 	.string	"Cuda compilation tools, release 13.0, V13.0.88"
        /*0030*/ 	.string	"Build cuda_13.0.r13.0/compiler.36424714_0"
        /*0030*/ 	.string	"-arch sm_100 -m 64 "



//--------------------- .note.nv.cuinfo           --------------------------
	.section	.note.nv.cuinfo,"",@"SHT_NOTE"
	.sectionflags	@"SHF_NOTE_NV_CUINFO"
        /*0018*/ 	.short	0x0002
        /*001a*/ 	.short	0x0064
        /*001c*/ 	.short	0x0082
	.zero		2


//--------------------- .nv.info                  --------------------------
	.section	.nv.info,"",@"SHT_CUDA_INFO"
	.align	4


	//----- nvinfo : EIATTR_REGCOUNT
	.align		4
        /*0000*/ 	.byte	0x04, 0x2f
        /*0002*/ 	.short	(.L_1 - .L_0)
	.align		4
.L_0:
        /*0004*/ 	.word	index@(_Z19parallel_logic_gatePiS_S_S_i)
        /*0008*/ 	.word	0x0000000c


	//----- nvinfo : EIATTR_FRAME_SIZE
	.align		4
.L_1:
        /*000c*/ 	.byte	0x04, 0x11
        /*000e*/ 	.short	(.L_3 - .L_2)
	.align		4
.L_2:
        /*0010*/ 	.word	index@(_Z19parallel_logic_gatePiS_S_S_i)
        /*0014*/ 	.word	0x00000000


	//----- nvinfo : EIATTR_MIN_STACK_SIZE
	.align		4
.L_3:
        /*0018*/ 	.byte	0x04, 0x12
        /*001a*/ 	.short	(.L_5 - .L_4)
	.align		4
.L_4:
        /*001c*/ 	.word	index@(_Z19parallel_logic_gatePiS_S_S_i)
        /*0020*/ 	.word	0x00000000
.L_5:


//--------------------- .nv.compat                --------------------------
	.section	.nv.compat,"",@"SHT_CUDA_COMPAT_INFO"
	.align	4
        /*0000*/ 	.byte	0x02, 0x09, 0x00, 0x00, 0x02, 0x02, 0x01, 0x00, 0x02, 0x05, 0x05, 0x00, 0x03, 0x07, 0x01, 0x01
        /*0010*/ 	.byte	0x02, 0x03, 0x00, 0x00, 0x02, 0x06, 0x01, 0x00, 0x04, 0x0b, 0x08, 0x00, 0x09, 0x00, 0x00, 0x00
        /*0020*/ 	.byte	0x00, 0x00, 0x00, 0x00


//--------------------- .nv.info._Z19parallel_logic_gatePiS_S_S_i --------------------------
	.section	.nv.info._Z19parallel_logic_gatePiS_S_S_i,"",@"SHT_CUDA_INFO"
	.sectionflags	@""
	.align	4


	//----- nvinfo : EIATTR_CUDA_API_VERSION
	.align		4
        /*0000*/ 	.byte	0x04, 0x37
        /*0002*/ 	.short	(.L_7 - .L_6)
.L_6:
        /*0004*/ 	.word	0x00000082


	//----- nvinfo : EIATTR_KPARAM_INFO
	.align		4
.L_7:
        /*0008*/ 	.byte	0x04, 0x17
        /*000a*/ 	.short	(.L_9 - .L_8)
.L_8:
        /*000c*/ 	.word	0x00000000
        /*0010*/ 	.short	0x0004
        /*0012*/ 	.short	0x0020
        /*0014*/ 	.byte	0x00, 0xf0, 0x11, 0x00


	//----- nvinfo : EIATTR_KPARAM_INFO
	.align		4
.L_9:
        /*0018*/ 	.byte	0x04, 0x17
        /*001a*/ 	.short	(.L_11 - .L_10)
.L_10:
        /*001c*/ 	.word	0x00000000
        /*0020*/ 	.short	0x0003
        /*0022*/ 	.short	0x0018
        /*0024*/ 	.byte	0x00, 0xf5, 0x21, 0x00


	//----- nvinfo : EIATTR_KPARAM_INFO
	.align		4
.L_11:
        /*0028*/ 	.byte	0x04, 0x17
        /*002a*/ 	.short	(.L_13 - .L_12)
.L_12:
        /*002c*/ 	.word	0x00000000
        /*0030*/ 	.short	0x0002
        /*0032*/ 	.short	0x0010
        /*0034*/ 	.byte	0x00, 0xf5, 0x21, 0x00


	//----- nvinfo : EIATTR_KPARAM_INFO
	.align		4
.L_13:
        /*0038*/ 	.byte	0x04, 0x17
        /*003a*/ 	.short	(.L_15 - .L_14)
.L_14:
        /*003c*/ 	.word	0x00000000
        /*0040*/ 	.short	0x0001
        /*0042*/ 	.short	0x0008
        /*0044*/ 	.byte	0x00, 0xf5, 0x21, 0x00


	//----- nvinfo : EIATTR_KPARAM_INFO
	.align		4
.L_15:
        /*0048*/ 	.byte	0x04, 0x17
        /*004a*/ 	.short	(.L_17 - .L_16)
.L_16:
        /*004c*/ 	.word	0x00000000
        /*0050*/ 	.short	0x0000
        /*0052*/ 	.short	0x0000
        /*0054*/ 	.byte	0x00, 0xf5, 0x21, 0x00


	//----- nvinfo : EIATTR_SPARSE_MMA_MASK
	.align		4
.L_17:
        /*0058*/ 	.byte	0x03, 0x50
        /*005a*/ 	.short	0x0000


	//----- nvinfo : EIATTR_MAXREG_COUNT
	.align		4
        /*005c*/ 	.byte	0x03, 0x1b
        /*005e*/ 	.short	0x00ff


	//----- nvinfo : EIATTR_MERCURY_ISA_VERSION
	.align		4
        /*0060*/ 	.byte	0x03, 0x5f
        /*0062*/ 	.short	0x0101


	//----- nvinfo : EIATTR_VRC_CTA_INIT_COUNT
	.align		4
        /*0064*/ 	.byte	0x02, 0x4a
	.zero		1
	.zero		1


	//----- nvinfo : EIATTR_EXIT_INSTR_OFFSETS
	.align		4
        /*0068*/ 	.byte	0x04, 0x1c
        /*006a*/ 	.short	(.L_19 - .L_18)


	//   ....[0]....
.L_18:
        /*006c*/ 	.word	0x00000070


	//   ....[1]....
        /*0070*/ 	.word	0x00000240


	//   ....[2]....
        /*0074*/ 	.word	0x00000350


	//   ....[3]....
        /*0078*/ 	.word	0x00000460


	//   ....[4]....
        /*007c*/ 	.word	0x00000580


	//   ....[5]....
        /*0080*/ 	.word	0x00000690


	//   ....[6]....
        /*0084*/ 	.word	0x00000750


	//----- nvinfo : EIATTR_INDIRECT_BRANCH_TARGETS
	.align		4
.L_19:
        /*0088*/ 	.byte	0x04, 0x34
        /*008a*/ 	.short	(.L_21 - .L_20)


	//   ....[0]....
.L_20:
        /*008c*/ 	.word	.L_x_11@srel
        /*0090*/ 	.short	0x0
        /*0092*/ 	.short	0x0
        /*0094*/ 	.word	0x4
        /*0098*/ 	.word	.L_x_12@srel
        /*009c*/ 	.word	.L_x_13@srel
        /*00a0*/ 	.word	.L_x_14@srel
        /*00a4*/ 	.word	.L_x_15@srel


	//   ....[1]....
        /* <DEDUP_REMOVED lines=8> */


	//----- nvinfo : EIATTR_CRS_STACK_SIZE
	.align		4
.L_21:
        /*00c4*/ 	.byte	0x04, 0x1e
        /*00c6*/ 	.short	(.L_23 - .L_22)
.L_22:
        /*00c8*/ 	.word	0x00000000


	//----- nvinfo : EIATTR_CBANK_PARAM_SIZE
	.align		4
.L_23:
        /*00cc*/ 	.byte	0x03, 0x19
        /*00ce*/ 	.short	0x0024


	//----- nvinfo : EIATTR_PARAM_CBANK
	.align		4
        /*00d0*/ 	.byte	0x04, 0x0a
        /*00d2*/ 	.short	(.L_25 - .L_24)
	.align		4
.L_24:
        /*00d4*/ 	.word	index@(.nv.constant0._Z19parallel_logic_gatePiS_S_S_i)
        /*00d8*/ 	.short	0x0380
        /*00da*/ 	.short	0x0024


	//----- nvinfo : EIATTR_SW_WAR
	.align		4
.L_25:
        /*00dc*/ 	.byte	0x04, 0x36
        /*00de*/ 	.short	(.L_27 - .L_26)
.L_26:
        /*00e0*/ 	.word	0x00000008
.L_27:


//--------------------- .nv.callgraph             --------------------------
	.section	.nv.callgraph,"",@"SHT_CUDA_CALLGRAPH"
	.align	4
	.sectionentsize	8
	.align		4
        /*0000*/ 	.word	0x00000000
	.align		4
        /*0004*/ 	.word	0xffffffff
	.align		4
        /*0008*/ 	.word	0x00000000
	.align		4
        /*000c*/ 	.word	0xfffffffe
	.align		4
        /*0010*/ 	.word	0x00000000
	.align		4
        /*0014*/ 	.word	0xfffffffd
	.align		4
        /*0018*/ 	.word	0x00000000
	.align		4
        /*001c*/ 	.word	0xfffffffc


//--------------------- .nv.constant2._Z19parallel_logic_gatePiS_S_S_i --------------------------
	.section	.nv.constant2._Z19parallel_logic_gatePiS_S_S_i,"a",@progbits
	.sectionflags	@""
	.align	4
.nv.constant2._Z19parallel_logic_gatePiS_S_S_i:
        /*0000*/ 	.byte	0x50, 0x02, 0x00, 0x00, 0x60, 0x03, 0x00, 0x00, 0x40, 0x01, 0x00, 0x00, 0x40, 0x07, 0x00, 0x00
        /*0010*/ 	.byte	0x90, 0x05, 0x00, 0x00, 0xa0, 0x06, 0x00, 0x00, 0xd0, 0x04, 0x00, 0x00, 0x40, 0x07, 0x00, 0x00


//--------------------- .text._Z19parallel_logic_gatePiS_S_S_i --------------------------
	.section	.text._Z19parallel_logic_gatePiS_S_S_i,"ax",@progbits
	.align	128
        .global         _Z19parallel_logic_gatePiS_S_S_i
        .type           _Z19parallel_logic_gatePiS_S_S_i,@function
        .size           _Z19parallel_logic_gatePiS_S_S_i,(.L_x_21 - _Z19parallel_logic_gatePiS_S_S_i)
        .other          _Z19parallel_logic_gatePiS_S_S_i,@"STO_CUDA_ENTRY STV_DEFAULT"
_Z19parallel_logic_gatePiS_S_S_i:
.text._Z19parallel_logic_gatePiS_S_S_i:
[----:B------:R-:W-:Y:S01]  /*0000*/  LDC R1, c[0x0][0x37c] ;  /* 0x0000df00ff017b82 */ /* 0x000fe20000000800 */
[----:B------:R-:W0:Y:S07]  /*0010*/  S2R R0, SR_TID.X ;  /* 0x0000000000007919 */ /* 0x000e2e0000002100 */
[----:B------:R-:W0:Y:S01]  /*0020*/  S2UR UR4, SR_CTAID.X ;  /* 0x00000000000479c3 */ /* 0x000e220000002500 */
[----:B------:R-:W1:Y:S07]  /*0030*/  LDCU UR5, c[0x0][0x3a0] ;  /* 0x00007400ff0577ac */ /* 0x000e6e0008000800 */
[----:B------:R-:W0:Y:S02]  /*0040*/  LDC R3, c[0x0][0x360] ;  /* 0x0000d800ff037b82 */ /* 0x000e240000000800 */
[----:B0-----:R-:W-:-:S05]  /*0050*/  IMAD R0, R3, UR4, R0 ;  /* 0x0000000403007c24 */ /* 0x001fca000f8e0200 */
[----:B-1----:R-:W-:-:S13]  /*0060*/  ISETP.GE.AND P0, PT, R0, UR5, PT ;  /* 0x0000000500007c0c */ /* 0x002fda000bf06270 */
[----:B------:R-:W-:Y:S05]  /*0070*/  @P0 EXIT ;  /* 0x000000000000094d */ /* 0x000fea0003800000 */
[----:B------:R-:W0:Y:S01]  /*0080*/  LDC.64 R2, c[0x0][0x390] ;  /* 0x0000e400ff027b82 */ /* 0x000e220000000a00 */
[----:B------:R-:W1:Y:S01]  /*0090*/  LDCU.64 UR4, c[0x0][0x358] ;  /* 0x00006b00ff0477ac */ /* 0x000e620008000a00 */
[----:B0-----:R-:W-:-:S06]  /*00a0*/  IMAD.WIDE R2, R0, 0x4, R2 ;  /* 0x0000000400027825 */ /* 0x001fcc00078e0202 */
[----:B-1----:R-:W2:Y:S01]  /*00b0*/  LDG.E R2, desc[UR4][R2.64] ;  /* 0x0000000402027981 */ /* 0x002ea2000c1e1900 */
[----:B------:R-:W-:Y:S01]  /*00c0*/  BSSY.RECONVERGENT B0, `(.L_x_0) ;  /* 0x0000068000007945 */ /* 0x000fe20003800200 */
[----:B--2---:R-:W-:-:S13]  /*00d0*/  ISETP.GT.AND P0, PT, R2, 0x2, PT ;  /* 0x000000020200780c */ /* 0x004fda0003f04270 */
[----:B------:R-:W-:Y:S05]  /*00e0*/  @P0 BRA `(.L_x_1) ;  /* 0x0000000000e00947 */ /* 0x000fea0003800000 */
[----:B------:R-:W-:-:S05]  /*00f0*/  VIMNMX.U32 R2, PT, PT, R2, 0x3, PT ;  /* 0x0000000302027848 */ /* 0x000fca0003fe0000 */
[----:B------:R-:W-:-:S04]  /*0100*/  IMAD.SHL.U32 R4, R2, 0x4, RZ ;  /* 0x0000000402047824 */ /* 0x000fc800078e00ff */
[----:B------:R-:W0:Y:S02]  /*0110*/  LDC R2, c[0x2][R4] ;  /* 0x0080000004027b82 */ /* 0x000e240000000800 */
[----:B0-----:R-:W-:-:S04]  /*0120*/  SHF.R.S32.HI R3, RZ, 0x1f, R2 ;  /* 0x0000001fff037819 */ /* 0x001fc80000011402 */
.L_x_11:
[----:B------:R-:W-:Y:S05]  /*0130*/  BRX R2 -0x140                                 (*"BRANCH_TARGETS .L_x_12,.L_x_13,.L_x_14,.L_x_15"*) ;  /* 0xfffffffc02b07949 */ /* 0x000fea000383ffff */
.L_x_14:
[----:B------:R-:W0:Y:S08]  /*0140*/  LDC.64 R2, c[0x0][0x380] ;  /* 0x0000e000ff027b82 */ /* 0x000e300000000a00 */
[----:B------:R-:W1:Y:S01]  /*0150*/  LDC.64 R4, c[0x0][0x398] ;  /* 0x0000e600ff047b82 */ /* 0x000e620000000a00 */
[----:B0-----:R-:W-:-:S06]  /*0160*/  IMAD.WIDE R2, R0, 0x4, R2 ;  /* 0x0000000400027825 */ /* 0x001fcc00078e0202 */
[----:B------:R-:W2:Y:S01]  /*0170*/  LDG.E R2, desc[UR4][R2.64] ;  /* 0x0000000402027981 */ /* 0x000ea2000c1e1900 */
[----:B------:R-:W-:Y:S01]  /*0180*/  BSSY.RECONVERGENT B1, `(.L_x_2) ;  /* 0x000000a000017945 */ /* 0x000fe20003800200 */
[----:B------:R-:W-:Y:S02]  /*0190*/  HFMA2 R7, -RZ, RZ, 0, 5.9604644775390625e-08 ;  /* 0x00000001ff077431 */ /* 0x000fe400000001ff */
[----:B-1----:R-:W-:Y:S01]  /*01a0*/  IMAD.WIDE R4, R0, 0x4, R4 ;  /* 0x0000000400047825 */ /* 0x002fe200078e0204 */
[----:B--2---:R-:W-:-:S13]  /*01b0*/  ISETP.NE.AND P0, PT, R2, RZ, PT ;  /* 0x000000ff0200720c */ /* 0x004fda0003f05270 */
[----:B------:R-:W-:Y:S05]  /*01c0*/  @!P0 BRA `(.L_x_3) ;  /* 0x0000000000148947 */ /* 0x000fea0003800000 */
[----:B------:R-:W0:Y:S02]  /*01d0*/  LDC.64 R2, c[0x0][0x388] ;  /* 0x0000e200ff027b82 */ /* 0x000e240000000a00 */
[----:B0-----:R-:W-:-:S06]  /*01e0*/  IMAD.WIDE R2, R0, 0x4, R2 ;  /* 0x0000000400027825 */ /* 0x001fcc00078e0202 */
[----:B------:R-:W2:Y:S02]  /*01f0*/  LDG.E R2, desc[UR4][R2.64] ;  /* 0x0000000402027981 */ /* 0x000ea4000c1e1900 */
[----:B--2---:R-:W-:-:S04]  /*0200*/  ISETP.NE.AND P0, PT, R2, RZ, PT ;  /* 0x000000ff0200720c */ /* 0x004fc80003f05270 */
[----:B------:R-:W-:-:S09]  /*0210*/  SEL R7, RZ, 0x1, P0 ;  /* 0x00000001ff077807 */ /* 0x000fd20000000000 */
.L_x_3:
[----:B------:R-:W-:Y:S05]  /*0220*/  BSYNC.RECONVERGENT B1 ;  /* 0x0000000000017941 */ /* 0x000fea0003800200 */
.L_x_2:
[----:B------:R-:W-:Y:S01]  /*0230*/  STG.E desc[UR4][R4.64], R7 ;  /* 0x0000000704007986 */ /* 0x000fe2000c101904 */
[----:B------:R-:W-:Y:S05]  /*0240*/  EXIT ;  /* 0x000000000000794d */ /* 0x000fea0003800000 */
.L_x_12:
[----:B------:R-:W0:Y:S08]  /*0250*/  LDC.64 R2, c[0x0][0x380] ;  /* 0x0000e000ff027b82 */ /* 0x000e300000000a00 */
[----:B------:R-:W1:Y:S01]  /*0260*/  LDC.64 R4, c[0x0][0x398] ;  /* 0x0000e600ff047b82 */ /* 0x000e620000000a00 */
[----:B0-----:R-:W-:-:S06]  /*0270*/  IMAD.WIDE R2, R0, 0x4, R2 ;  /* 0x0000000400027825 */ /* 0x001fcc00078e0202 */
[----:B------:R-:W2:Y:S01]  /*0280*/  LDG.E R2, desc[UR4][R2.64] ;  /* 0x0000000402027981 */ /* 0x000ea2000c1e1900 */
[----:B------:R-:W-:Y:S01]  /*0290*/  BSSY.RECONVERGENT B1, `(.L_x_4) ;  /* 0x000000a000017945 */ /* 0x000fe20003800200 */
[----:B-1----:R-:W-:-:S04]  /*02a0*/  IMAD.WIDE R4, R0, 0x4, R4 ;  /* 0x0000000400047825 */ /* 0x002fc800078e0204 */
[----:B------:R-:W-:Y:S01]  /*02b0*/  IMAD.MOV.U32 R7, RZ, RZ, RZ ;  /* 0x000000ffff077224 */ /* 0x000fe200078e00ff */
[----:B--2---:R-:W-:-:S13]  /*02c0*/  ISETP.NE.AND P0, PT, R2, RZ, PT ;  /* 0x000000ff0200720c */ /* 0x004fda0003f05270 */
[----:B------:R-:W-:Y:S05]  /*02d0*/  @!P0 BRA `(.L_x_5) ;  /* 0x0000000000148947 */ /* 0x000fea0003800000 */
[----:B------:R-:W0:Y:S02]  /*02e0*/  LDC.64 R2, c[0x0][0x388] ;  /* 0x0000e200ff027b82 */ /* 0x000e240000000a00 */
[----:B0-----:R-:W-:-:S06]  /*02f0*/  IMAD.WIDE R2, R0, 0x4, R2 ;  /* 0x0000000400027825 */ /* 0x001fcc00078e0202 */
[----:B------:R-:W2:Y:S02]  /*0300*/  LDG.E R2, desc[UR4][R2.64] ;  /* 0x0000000402027981 */ /* 0x000ea4000c1e1900 */
[----:B--2---:R-:W-:-:S04]  /*0310*/  ISETP.NE.AND P0, PT, R2, RZ, PT ;  /* 0x000000ff0200720c */ /* 0x004fc80003f05270 */
[----:B------:R-:W-:-:S09]  /*0320*/  SEL R7, RZ, 0x1, !P0 ;  /* 0x00000001ff077807 */ /* 0x000fd20004000000 */
.L_x_5:
[----:B------:R-:W-:Y:S05]  /*0330*/  BSYNC.RECONVERGENT B1 ;  /* 0x0000000000017941 */ /* 0x000fea0003800200 */
.L_x_4:
[----:B------:R-:W-:Y:S01]  /*0340*/  STG.E desc[UR4][R4.64], R7 ;  /* 0x0000000704007986 */ /* 0x000fe2000c101904 */
[----:B------:R-:W-:Y:S05]  /*0350*/  EXIT ;  /* 0x000000000000794d */ /* 0x000fea0003800000 */
.L_x_13:
[----:B------:R-:W0:Y:S08]  /*0360*/  LDC.64 R2, c[0x0][0x380] ;  /* 0x0000e000ff027b82 */ /* 0x000e300000000a00 */
[----:B------:R-:W1:Y:S01]  /*0370*/  LDC.64 R4, c[0x0][0x398] ;  /* 0x0000e600ff047b82 */ /* 0x000e620000000a00 */
[----:B0-----:R-:W-:-:S06]  /*0380*/  IMAD.WIDE R2, R0, 0x4, R2 ;  /* 0x0000000400027825 */ /* 0x001fcc00078e0202 */
[----:B------:R-:W2:Y:S01]  /*0390*/  LDG.E R2, desc[UR4][R2.64] ;  /* 0x0000000402027981 */ /* 0x000ea2000c1e1900 */
[----:B------:R-:W-:Y:S01]  /*03a0*/  BSSY.RECONVERGENT B1, `(.L_x_6) ;  /* 0x000000a000017945 */ /* 0x000fe20003800200 */
[----:B-1----:R-:W-:Y:S01]  /*03b0*/  IMAD.WIDE R4, R0, 0x4, R4 ;  /* 0x0000000400047825 */ /* 0x002fe200078e0204 */
[----:B------:R-:W-:Y:S02]  /*03c0*/  MOV R7, 0x1 ;  /* 0x0000000100077802 */ /* 0x000fe40000000f00 */
[----:B--2---:R-:W-:-:S13]  /*03d0*/  ISETP.NE.AND P0, PT, R2, RZ, PT ;  /* 0x000000ff0200720c */ /* 0x004fda0003f05270 */
[----:B------:R-:W-:Y:S05]  /*03e0*/  @P0 BRA `(.L_x_7) ;  /* 0x0000000000140947 */ /* 0x000fea0003800000 */
[----:B------:R-:W0:Y:S02]  /*03f0*/  LDC.64 R2, c[0x0][0x388] ;  /* 0x0000e200ff027b82 */ /* 0x000e240000000a00 */
[----:B0-----:R-:W-:-:S06]  /*0400*/  IMAD.WIDE R2, R0, 0x4, R2 ;  /* 0x0000000400027825 */ /* 0x001fcc00078e0202 */
[----:B------:R-:W2:Y:S02]  /*0410*/  LDG.E R2, desc[UR4][R2.64] ;  /* 0x0000000402027981 */ /* 0x000ea4000c1e1900 */
[----:B--2---:R-:W-:-:S04]  /*0420*/  ISETP.NE.AND P0, PT, R2, RZ, PT ;  /* 0x000000ff0200720c */ /* 0x004fc80003f05270 */
[----:B------:R-:W-:-:S09]  /*0430*/  SEL R7, RZ, 0x1, !P0 ;  /* 0x00000001ff077807 */ /* 0x000fd20004000000 */
.L_x_7:
[----:B------:R-:W-:Y:S05]  /*0440*/  BSYNC.RECONVERGENT B1 ;  /* 0x0000000000017941 */ /* 0x000fea0003800200 */
.L_x_6:
[----:B------:R-:W-:Y:S01]  /*0450*/  STG.E desc[UR4][R4.64], R7 ;  /* 0x0000000704007986 */ /* 0x000fe2000c101904 */
[----:B------:R-:W-:Y:S05]  /*0460*/  EXIT ;  /* 0x000000000000794d */ /* 0x000fea0003800000 */
.L_x_1:
[----:B------:R-:W-:-:S05]  /*0470*/  IMAD.MOV.U32 R3, RZ, RZ, -0x3 ;  /* 0xfffffffdff037424 */ /* 0x000fca00078e00ff */
[----:B------:R-:W-:-:S04]  /*0480*/  VIADDMNMX.U32 R2, R2, R3, 0x3, PT ;  /* 0x0000000302027446 */ /* 0x000fc80003800003 */
[----:B------:R-:W-:-:S04]  /*0490*/  SHF.L.U32 R4, R2, 0x2, RZ ;  /* 0x0000000202047819 */ /* 0x000fc800000006ff */
[----:B------:R-:W0:Y:S02]  /*04a0*/  LDC R2, c[0x2][R4+0x10] ;  /* 0x0080040004027b82 */ /* 0x000e240000000800 */
[----:B0-----:R-:W-:-:S04]  /*04b0*/  SHF.R.S32.HI R3, RZ, 0x1f, R2 ;  /* 0x0000001fff037819 */ /* 0x001fc80000011402 */
.L_x_16:
[----:B------:R-:W-:Y:S05]  /*04c0*/  BRX R2 -0x4d0                                 (*"BRANCH_TARGETS .L_x_17,.L_x_18,.L_x_19,.L_x_15"*) ;  /* 0xfffffff802cc7949 */ /* 0x000fea000383ffff */
.L_x_19:
[----:B------:R-:W0:Y:S08]  /*04d0*/  LDC.64 R2, c[0x0][0x380] ;  /* 0x0000e000ff027b82 */ /* 0x000e300000000a00 */
[----:B------:R-:W1:Y:S08]  /*04e0*/  LDC.64 R4, c[0x0][0x388] ;  /* 0x0000e200ff047b82 */ /* 0x000e700000000a00 */
[----:B------:R-:W2:Y:S01]  /*04f0*/  LDC.64 R6, c[0x0][0x398] ;  /* 0x0000e600ff067b82 */ /* 0x000ea20000000a00 */
[----:B0-----:R-:W-:-:S06]  /*0500*/  IMAD.WIDE R2, R0, 0x4, R2 ;  /* 0x0000000400027825 */ /* 0x001fcc00078e0202 */
[----:B------:R-:W3:Y:S01]  /*0510*/  LDG.E R2, desc[UR4][R2.64] ;  /* 0x0000000402027981 */ /* 0x000ee2000c1e1900 */
[----:B-1----:R-:W-:-:S06]  /*0520*/  IMAD.WIDE R4, R0, 0x4, R4 ;  /* 0x0000000400047825 */ /* 0x002fcc00078e0204 */
[----:B------:R-:W3:Y:S01]  /*0530*/  LDG.E R5, desc[UR4][R4.64] ;  /* 0x0000000404057981 */ /* 0x000ee2000c1e1900 */
[----:B--2---:R-:W-:Y:S01]  /*0540*/  IMAD.WIDE R6, R0, 0x4, R6 ;  /* 0x0000000400067825 */ /* 0x004fe200078e0206 */
[----:B---3--:R-:W-:-:S04]  /*0550*/  ISETP.NE.AND P0, PT, R2, R5, PT ;  /* 0x000000050200720c */ /* 0x008fc80003f05270 */
[----:B------:R-:W-:-:S05]  /*0560*/  SEL R9, RZ, 0x1, P0 ;  /* 0x00000001ff097807 */ /* 0x000fca0000000000 */
[----:B------:R-:W-:Y:S01]  /*0570*/  STG.E desc[UR4][R6.64], R9 ;  /* 0x0000000906007986 */ /* 0x000fe2000c101904 */
[----:B------:R-:W-:Y:S05]  /*0580*/  EXIT ;  /* 0x000000000000794d */ /* 0x000fea0003800000 */
.L_x_17:
        /* <DEDUP_REMOVED lines=8> */
[----:B------:R-:W-:Y:S05]  /*0610*/  @P0 BRA `(.L_x_9) ;  /* 0x0000000000140947 */ /* 0x000fea0003800000 */
[----:B------:R-:W0:Y:S02]  /*0620*/  LDC.64 R2, c[0x0][0x388] ;  /* 0x0000e200ff027b82 */ /* 0x000e240000000a00 */
[----:B0-----:R-:W-:-:S06]  /*0630*/  IMAD.WIDE R2, R0, 0x4, R2 ;  /* 0x0000000400027825 */ /* 0x001fcc00078e0202 */
[----:B------:R-:W2:Y:S02]  /*0640*/  LDG.E R2, desc[UR4][R2.64] ;  /* 0x0000000402027981 */ /* 0x000ea4000c1e1900 */
[----:B--2---:R-:W-:-:S04]  /*0650*/  ISETP.NE.AND P0, PT, R2, RZ, PT ;  /* 0x000000ff0200720c */ /* 0x004fc80003f05270 */
[----:B------:R-:W-:-:S09]  /*0660*/  SEL R7, RZ, 0x1, P0 ;  /* 0x00000001ff077807 */ /* 0x000fd20000000000 */
.L_x_9:
[----:B------:R-:W-:Y:S05]  /*0670*/  BSYNC.RECONVERGENT B1 ;  /* 0x0000000000017941 */ /* 0x000fea0003800200 */
.L_x_8:
[----:B------:R-:W-:Y:S01]  /*0680*/  STG.E desc[UR4][R4.64], R7 ;  /* 0x0000000704007986 */ /* 0x000fe2000c101904 */
[----:B------:R-:W-:Y:S05]  /*0690*/  EXIT ;  /* 0x000000000000794d */ /* 0x000fea0003800000 */
.L_x_18:
        /* <DEDUP_REMOVED lines=8> */
[----:B---3--:R-:W-:-:S05]  /*0720*/  LOP3.LUT R9, R5, R2, RZ, 0x3c, !PT ;  /* 0x0000000205097212 */ /* 0x008fca00078e3cff */
[----:B------:R0:W-:Y:S02]  /*0730*/  STG.E desc[UR4][R6.64], R9 ;  /* 0x0000000906007986 */ /* 0x0001e4000c101904 */
.L_x_15:
[----:B------:R-:W-:Y:S05]  /*0740*/  BSYNC.RECONVERGENT B0 ;  /* 0x0000000000007941 */ /* 0x000fea0003800200 */
.L_x_0:
[----:B------:R-:W-:Y:S05]  /*0750*/  EXIT ;  /* 0x000000000000794d */ /* 0x000fea0003800000 */
.L_x_10:
[----:B------:R-:W-:-:S00]  /*0760*/  BRA `(.L_x_10) ;  /* 0xfffffffc00fc7947 */ /* 0x000fc0000383ffff */
[----:B------:R-:W-:-:S00]  /*0770*/  NOP ;  /* 0x0000000000007918 */ /* 0x000fc00000000000 */
        /* <DEDUP_REMOVED lines=8> */
.L_x_21:


//--------------------- .nv.shared.reserved.0     --------------------------
	.section	.nv.shared.reserved.0,"aw",@nobits
	.weak		__nv_reservedSMEM_offset_0_alias
	.size		__nv_reservedSMEM_offset_0_alias, 0, 64
	.other		__nv_reservedSMEM_offset_0_alias,@"STO_CUDA_RESERVED_SHARED STV_DEFAULT"
__nv_reservedSMEM_offset_0_alias:
	.zero		0
	.zero		64


//--------------------- .nv.constant0._Z19parallel_logic_gatePiS_S_S_i --------------------------
	.section	.nv.constant0._Z19parallel_logic_gatePiS_S_S_i,"a",@progbits
	.sectionflags	@""
	.align	4
.nv.constant0._Z19parallel_logic_gatePiS_S_S_i:
	.zero		932


//--------------------- SYMBOLS --------------------------

	.type		.nv.reservedSmem.offset0,@object
	.size		.nv.reservedSmem.offset0,0x4
